//
// Generated by NVIDIA NVVM Compiler
//
// Compiler Build ID: CL-36424714
// Cuda compilation tools, release 13.0, V13.0.88
// Based on NVVM 20.0.0
//

.version 9.0
.target sm_100
.address_size 64

	// .globl	_Z11troca_linhaPiPdiiS0_S0_

.visible .entry _Z11troca_linhaPiPdiiS0_S0_(
	.param .u64 .ptr .align 1 _Z11troca_linhaPiPdiiS0_S0__param_0,
	.param .u64 .ptr .align 1 _Z11troca_linhaPiPdiiS0_S0__param_1,
	.param .u32 _Z11troca_linhaPiPdiiS0_S0__param_2,
	.param .u32 _Z11troca_linhaPiPdiiS0_S0__param_3,
	.param .u64 .ptr .align 1 _Z11troca_linhaPiPdiiS0_S0__param_4,
	.param .u64 .ptr .align 1 _Z11troca_linhaPiPdiiS0_S0__param_5
)
{
	.reg .pred 	%p<7>;
	.reg .b32 	%r<16>;
	.reg .b64 	%rd<19>;
	.reg .b64 	%fd<6>;

	ld.param.u64 	%rd4, [_Z11troca_linhaPiPdiiS0_S0__param_0];
	ld.param.u64 	%rd1, [_Z11troca_linhaPiPdiiS0_S0__param_1];
	ld.param.u32 	%r5, [_Z11troca_linhaPiPdiiS0_S0__param_2];
	ld.param.u32 	%r4, [_Z11troca_linhaPiPdiiS0_S0__param_3];
	ld.param.u64 	%rd2, [_Z11troca_linhaPiPdiiS0_S0__param_4];
	ld.param.u64 	%rd3, [_Z11troca_linhaPiPdiiS0_S0__param_5];
	cvta.to.global.u64 	%rd5, %rd4;
	mov.u32 	%r6, %ntid.x;
	mov.u32 	%r7, %ctaid.x;
	mov.u32 	%r8, %tid.x;
	mad.lo.s32 	%r1, %r6, %r7, %r8;
	mov.u32 	%r9, %ntid.y;
	mov.u32 	%r10, %ctaid.y;
	mov.u32 	%r11, %tid.y;
	mad.lo.s32 	%r12, %r9, %r10, %r11;
	ld.global.u32 	%r13, [%rd5];
	setp.ne.s32 	%p1, %r1, %r13;
	setp.ge.s32 	%p2, %r12, %r5;
	or.pred  	%p3, %p1, %p2;
	setp.le.s32 	%p4, %r1, %r4;
	or.pred  	%p5, %p4, %p3;
	@%p5 bra 	$L__BB0_3;
	cvta.to.global.u64 	%rd6, %rd1;
	cvta.to.global.u64 	%rd7, %rd2;
	mad.lo.s32 	%r14, %r5, %r1, %r12;
	mul.wide.s32 	%rd8, %r14, 8;
	add.s64 	%rd9, %rd6, %rd8;
	ld.global.f64 	%fd1, [%rd9];
	mul.wide.u32 	%rd10, %r12, 8;
	add.s64 	%rd11, %rd7, %rd10;
	st.global.f64 	[%rd11], %fd1;
	mad.lo.s32 	%r15, %r4, %r5, %r12;
	mul.wide.s32 	%rd12, %r15, 8;
	add.s64 	%rd13, %rd6, %rd12;
	ld.global.f64 	%fd2, [%rd13];
	st.global.f64 	[%rd9], %fd2;
	ld.global.f64 	%fd3, [%rd11];
	st.global.f64 	[%rd13], %fd3;
	setp.ne.s32 	%p6, %r12, 0;
	@%p6 bra 	$L__BB0_3;
	cvta.to.global.u64 	%rd14, %rd3;
	mul.wide.s32 	%rd15, %r1, 8;
	add.s64 	%rd16, %rd14, %rd15;
	ld.global.f64 	%fd4, [%rd16];
	mul.wide.s32 	%rd17, %r4, 8;
	add.s64 	%rd18, %rd14, %rd17;
	ld.global.f64 	%fd5, [%rd18];
	st.global.f64 	[%rd16], %fd5;
	st.global.f64 	[%rd18], %fd4;
$L__BB0_3:
	ret;

}
	// .globl	_Z7pivoteaPdiS_i
.visible .entry _Z7pivoteaPdiS_i(
	.param .u64 .ptr .align 1 _Z7pivoteaPdiS_i_param_0,
	.param .u32 _Z7pivoteaPdiS_i_param_1,
	.param .u64 .ptr .align 1 _Z7pivoteaPdiS_i_param_2,
	.param .u32 _Z7pivoteaPdiS_i_param_3
)
{
	.reg .pred 	%p<4>;
	.reg .b32 	%r<20>;
	.reg .b64 	%rd<17>;
	.reg .b64 	%fd<11>;

	ld.param.u64 	%rd1, [_Z7pivoteaPdiS_i_param_0];
	ld.param.u32 	%r3, [_Z7pivoteaPdiS_i_param_1];
	ld.param.u64 	%rd2, [_Z7pivoteaPdiS_i_param_2];
	ld.param.u32 	%r5, [_Z7pivoteaPdiS_i_param_3];
	mov.u32 	%r6, %ntid.x;
	mov.u32 	%r7, %ctaid.x;
	mov.u32 	%r8, %tid.x;
	mad.lo.s32 	%r1, %r6, %r7, %r8;
	mov.u32 	%r9, %ntid.y;
	mov.u32 	%r10, %ctaid.y;
	mov.u32 	%r11, %tid.y;
	mad.lo.s32 	%r12, %r9, %r10, %r11;
	max.s32 	%r13, %r1, %r12;
	setp.ge.s32 	%p1, %r13, %r5;
	setp.le.s32 	%p2, %r1, %r3;
	or.pred  	%p3, %p2, %p1;
	@%p3 bra 	$L__BB1_2;
	cvta.to.global.u64 	%rd3, %rd1;
	mul.lo.s32 	%r14, %r5, %r3;
	cvta.to.global.u64 	%rd4, %rd2;
	add.s32 	%r15, %r14, %r3;
	mul.wide.s32 	%rd5, %r15, 8;
	add.s64 	%rd6, %rd3, %rd5;
	ld.global.f64 	%fd1, [%rd6];
	mul.lo.s32 	%r16, %r5, %r1;
	add.s32 	%r17, %r16, %r3;
	mul.wide.s32 	%rd7, %r17, 8;
	add.s64 	%rd8, %rd3, %rd7;
	ld.global.f64 	%fd2, [%rd8];
	neg.f64 	%fd3, %fd2;
	div.rn.f64 	%fd4, %fd3, %fd1;
	add.s32 	%r18, %r14, %r12;
	mul.wide.s32 	%rd9, %r18, 8;
	add.s64 	%rd10, %rd3, %rd9;
	ld.global.f64 	%fd5, [%rd10];
	add.s32 	%r19, %r16, %r12;
	mul.wide.s32 	%rd11, %r19, 8;
	add.s64 	%rd12, %rd3, %rd11;
	ld.global.f64 	%fd6, [%rd12];
	fma.rn.f64 	%fd7, %fd4, %fd5, %fd6;
	st.global.f64 	[%rd12], %fd7;
	mul.wide.s32 	%rd13, %r3, 8;
	add.s64 	%rd14, %rd4, %rd13;
	ld.global.f64 	%fd8, [%rd14];
	mul.wide.s32 	%rd15, %r1, 8;
	add.s64 	%rd16, %rd4, %rd15;
	ld.global.f64 	%fd9, [%rd16];
	fma.rn.f64 	%fd10, %fd4, %fd8, %fd9;
	st.global.f64 	[%rd16], %fd10;
$L__BB1_2:
	ret;

}
	// .globl	_Z8max_linePiPdS0_ii
.visible .entry _Z8max_linePiPdS0_ii(
	.param .u64 .ptr .align 1 _Z8max_linePiPdS0_ii_param_0,
	.param .u64 .ptr .align 1 _Z8max_linePiPdS0_ii_param_1,
	.param .u64 .ptr .align 1 _Z8max_linePiPdS0_ii_param_2,
	.param .u32 _Z8max_linePiPdS0_ii_param_3,
	.param .u32 _Z8max_linePiPdS0_ii_param_4
)
{
	.reg .pred 	%p<6>;
	.reg .b32 	%r<9>;
	.reg .b64 	%rd<15>;
	.reg .b64 	%fd<7>;

	ld.param.u64 	%rd5, [_Z8max_linePiPdS0_ii_param_0];
	ld.param.u64 	%rd7, [_Z8max_linePiPdS0_ii_param_1];
	ld.param.u64 	%rd6, [_Z8max_linePiPdS0_ii_param_2];
	ld.param.u32 	%r2, [_Z8max_linePiPdS0_ii_param_3];
	ld.param.u32 	%r3, [_Z8max_linePiPdS0_ii_param_4];
	cvta.to.global.u64 	%rd1, %rd7;
	mov.u32 	%r4, %ntid.x;
	mov.u32 	%r5, %ctaid.x;
	mov.u32 	%r6, %tid.x;
	mad.lo.s32 	%r1, %r4, %r5, %r6;
	mov.b64 	%rd8, -4503599627370496;
	st.global.u64 	[%rd1], %rd8;
	setp.ge.s32 	%p1, %r1, %r2;
	setp.lt.s32 	%p2, %r1, %r3;
	or.pred  	%p3, %p1, %p2;
	@%p3 bra 	$L__BB2_5;
	cvta.to.global.u64 	%rd10, %rd6;
	mad.lo.s32 	%r7, %r2, %r1, %r3;
	mul.wide.s32 	%rd11, %r7, 8;
	add.s64 	%rd2, %rd10, %rd11;
	ld.global.f64 	%fd3, [%rd2];
	abs.f64 	%fd1, %fd3;
	mov.b64 	%rd14, -4503599627370496;
$L__BB2_2:
	mov.b64 	%fd2, %rd14;
	max.f64 	%fd4, %fd1, %fd2;
	mov.b64 	%rd12, %fd4;
	atom.relaxed.global.cas.b64 	%rd4, [%rd1], %rd14, %rd12;
	setp.ne.s64 	%p4, %rd14, %rd4;
	mov.u64 	%rd14, %rd4;
	@%p4 bra 	$L__BB2_2;
	ld.global.f64 	%fd5, [%rd2];
	abs.f64 	%fd6, %fd5;
	setp.leu.f64 	%p5, %fd6, %fd2;
	@%p5 bra 	$L__BB2_5;
	cvta.to.global.u64 	%rd13, %rd5;
	atom.global.exch.b32 	%r8, [%rd13], %r1;
$L__BB2_5:
	ret;

}


// ===== COMPILED SASS (sm_100) =====

	.target	sm_100

	.elftype	@"ET_EXEC"


//--------------------- .note.nv.tkinfo           --------------------------
	.section	.note.nv.tkinfo,"",@"SHT_NOTE"
	.sectionflags	@"SHF_NOTE_NV_TKINFO"
	.tkinfo
        /*0018*/ 	.word	0x00000002
        /*0030*/ 	.string	""
        /*0030*/ 	.string	"ptxas"
        /*0030*/ 	.string	"Cuda compilation tools, release 13.0, V13.0.88"
        /*0030*/ 	.string	"Build cuda_13.0.r13.0/compiler.36424714_0"
        /*0030*/ 	.string	"-arch sm_100 -m 64 "



//--------------------- .note.nv.cuinfo           --------------------------
	.section	.note.nv.cuinfo,"",@"SHT_NOTE"
	.sectionflags	@"SHF_NOTE_NV_CUINFO"
        /*0018*/ 	.short	0x0002
        /*001a*/ 	.short	0x0064
        /*001c*/ 	.short	0x0082
	.zero		2


//--------------------- .nv.info                  --------------------------
	.section	.nv.info,"",@"SHT_CUDA_INFO"
	.align	4


	//----- nvinfo : EIATTR_REGCOUNT
	.align		4
        /*0000*/ 	.byte	0x04, 0x2f
        /*0002*/ 	.short	(.L_1 - .L_0)
	.align		4
.L_0:
        /*0004*/ 	.word	index@(_Z11troca_linhaPiPdiiS0_S0_)
        /*0008*/ 	.word	0x00000016


	//----- nvinfo : EIATTR_FRAME_SIZE
	.align		4
.L_1:
        /*000c*/ 	.byte	0x04, 0x11
        /*000e*/ 	.short	(.L_3 - .L_2)
	.align		4
.L_2:
        /*0010*/ 	.word	index@(_Z11troca_linhaPiPdiiS0_S0_)
        /*0014*/ 	.word	0x00000000


	//----- nvinfo : EIATTR_REGCOUNT
	.align		4
.L_3:
        /*0018*/ 	.byte	0x04, 0x2f
        /*001a*/ 	.short	(.L_5 - .L_4)
	.align		4
.L_4:
        /*001c*/ 	.word	index@(_Z7pivoteaPdiS_i)
        /*0020*/ 	.word	0x0000001a


	//----- nvinfo : EIATTR_FRAME_SIZE
	.align		4
.L_5:
        /*0024*/ 	.byte	0x04, 0x11
        /*0026*/ 	.short	(.L_7 - .L_6)
	.align		4
.L_6:
        /*0028*/ 	.word	index@($__internal_0_$__cuda_sm20_div_rn_f64_full)
        /*002c*/ 	.word	0x00000000


	//----- nvinfo : EIATTR_FRAME_SIZE
	.align		4
.L_7:
        /*0030*/ 	.byte	0x04, 0x11
        /*0032*/ 	.short	(.L_9 - .L_8)
	.align		4
.L_8:
        /*0034*/ 	.word	index@(_Z7pivoteaPdiS_i)
        /*0038*/ 	.word	0x00000000


	//----- nvinfo : EIATTR_REGCOUNT
	.align		4
.L_9:
        /*003c*/ 	.byte	0x04, 0x2f
        /*003e*/ 	.short	(.L_11 - .L_10)
	.align		4
.L_10:
        /*0040*/ 	.word	index@(_Z8max_linePiPdS0_ii)
        /*0044*/ 	.word	0x00000012


	//----- nvinfo : EIATTR_FRAME_SIZE
	.align		4
.L_11:
        /*0048*/ 	.byte	0x04, 0x11
        /*004a*/ 	.short	(.L_13 - .L_12)
	.align		4
.L_12:
        /*004c*/ 	.word	index@(_Z8max_linePiPdS0_ii)
        /*0050*/ 	.word	0x00000000


	//----- nvinfo : EIATTR_MIN_STACK_SIZE
	.align		4
.L_13:
        /*0054*/ 	.byte	0x04, 0x12
        /*0056*/ 	.short	(.L_15 - .L_14)
	.align		4
.L_14:
        /*0058*/ 	.word	index@(_Z8max_linePiPdS0_ii)
        /*005c*/ 	.word	0x00000000


	//----- nvinfo : EIATTR_MIN_STACK_SIZE
	.align		4
.L_15:
        /*0060*/ 	.byte	0x04, 0x12
        /*0062*/ 	.short	(.L_17 - .L_16)
	.align		4
.L_16:
        /*0064*/ 	.word	index@(_Z7pivoteaPdiS_i)
        /*0068*/ 	.word	0x00000000


	//----- nvinfo : EIATTR_MIN_STACK_SIZE
	.align		4
.L_17:
        /*006c*/ 	.byte	0x04, 0x12
        /*006e*/ 	.short	(.L_19 - .L_18)
	.align		4
.L_18:
        /*0070*/ 	.word	index@(_Z11troca_linhaPiPdiiS0_S0_)
        /*0074*/ 	.word	0x00000000
.L_19:


//--------------------- .nv.compat                --------------------------
	.section	.nv.compat,"",@"SHT_CUDA_COMPAT_INFO"
	.align	4
        /*0000*/ 	.byte	0x02, 0x09, 0x00, 0x00, 0x02, 0x02, 0x01, 0x00, 0x02, 0x05, 0x05, 0x00, 0x03, 0x07, 0x01, 0x01
        /*0010*/ 	.byte	0x02, 0x03, 0x00, 0x00, 0x02, 0x06, 0x01, 0x00, 0x04, 0x0b, 0x08, 0x00, 0x01, 0x00, 0x00, 0x00
        /*0020*/ 	.byte	0x00, 0x00, 0x00, 0x00


//--------------------- .nv.info._Z8max_linePiPdS0_ii --------------------------
	.section	.nv.info._Z8max_linePiPdS0_ii,"",@"SHT_CUDA_INFO"
	.sectionflags	@""
	.align	4


	//----- nvinfo : EIATTR_CUDA_API_VERSION
	.align		4
        /*0000*/ 	.byte	0x04, 0x37
        /*0002*/ 	.short	(.L_21 - .L_20)
.L_20:
        /*0004*/ 	.word	0x00000082


	//----- nvinfo : EIATTR_KPARAM_INFO
	.align		4
.L_21:
        /*0008*/ 	.byte	0x04, 0x17
        /*000a*/ 	.short	(.L_23 - .L_22)
.L_22:
        /*000c*/ 	.word	0x00000000
        /*0010*/ 	.short	0x0004
        /*0012*/ 	.short	0x001c
        /*0014*/ 	.byte	0x00, 0xf0, 0x11, 0x00


	//----- nvinfo : EIATTR_KPARAM_INFO
	.align		4
.L_23:
        /*0018*/ 	.byte	0x04, 0x17
        /*001a*/ 	.short	(.L_25 - .L_24)
.L_24:
        /*001c*/ 	.word	0x00000000
        /*0020*/ 	.short	0x0003
        /*0022*/ 	.short	0x0018
        /*0024*/ 	.byte	0x00, 0xf0, 0x11, 0x00


	//----- nvinfo : EIATTR_KPARAM_INFO
	.align		4
.L_25:
        /*0028*/ 	.byte	0x04, 0x17
        /*002a*/ 	.short	(.L_27 - .L_26)
.L_26:
        /*002c*/ 	.word	0x00000000
        /*0030*/ 	.short	0x0002
        /*0032*/ 	.short	0x0010
        /*0034*/ 	.byte	0x00, 0xf5, 0x21, 0x00


	//----- nvinfo : EIATTR_KPARAM_INFO
	.align		4
.L_27:
        /*0038*/ 	.byte	0x04, 0x17
        /*003a*/ 	.short	(.L_29 - .L_28)
.L_28:
        /*003c*/ 	.word	0x00000000
        /*0040*/ 	.short	0x0001
        /*0042*/ 	.short	0x0008
        /*0044*/ 	.byte	0x00, 0xf5, 0x21, 0x00


	//----- nvinfo : EIATTR_KPARAM_INFO
	.align		4
.L_29:
        /*0048*/ 	.byte	0x04, 0x17
        /*004a*/ 	.short	(.L_31 - .L_30)
.L_30:
        /*004c*/ 	.word	0x00000000
        /*0050*/ 	.short	0x0000
        /*0052*/ 	.short	0x0000
        /*0054*/ 	.byte	0x00, 0xf5, 0x21, 0x00


	//----- nvinfo : EIATTR_SPARSE_MMA_MASK
	.align		4
.L_31:
        /*0058*/ 	.byte	0x03, 0x50
        /*005a*/ 	.short	0x0000


	//----- nvinfo : EIATTR_MAXREG_COUNT
	.align		4
        /*005c*/ 	.byte	0x03, 0x1b
        /*005e*/ 	.short	0x00ff


	//----- nvinfo : EIATTR_MERCURY_ISA_VERSION
	.align		4
        /*0060*/ 	.byte	0x03, 0x5f
        /*0062*/ 	.short	0x0101


	//----- nvinfo : EIATTR_VRC_CTA_INIT_COUNT
	.align		4
        /*0064*/ 	.byte	0x02, 0x4a
	.zero		1
	.zero		1


	//----- nvinfo : EIATTR_EXIT_INSTR_OFFSETS
	.align		4
        /*0068*/ 	.byte	0x04, 0x1c
        /*006a*/ 	.short	(.L_33 - .L_32)


	//   ....[0]....
.L_32:
        /*006c*/ 	.word	0x000000d0


	//   ....[1]....
        /*0070*/ 	.word	0x000002a0


	//   ....[2]....
        /*0074*/ 	.word	0x000002d0


	//----- nvinfo : EIATTR_CRS_STACK_SIZE
	.align		4
.L_33:
        /*0078*/ 	.byte	0x04, 0x1e
        /*007a*/ 	.short	(.L_35 - .L_34)
.L_34:
        /*007c*/ 	.word	0x00000000


	//----- nvinfo : EIATTR_CBANK_PARAM_SIZE
	.align		4
.L_35:
        /*0080*/ 	.byte	0x03, 0x19
        /*0082*/ 	.short	0x0020


	//----- nvinfo : EIATTR_PARAM_CBANK
	.align		4
        /*0084*/ 	.byte	0x04, 0x0a
        /*0086*/ 	.short	(.L_37 - .L_36)
	.align		4
.L_36:
        /*0088*/ 	.word	index@(.nv.constant0._Z8max_linePiPdS0_ii)
        /*008c*/ 	.short	0x0380
        /*008e*/ 	.short	0x0020


	//----- nvinfo : EIATTR_SW_WAR
	.align		4
.L_37:
        /*0090*/ 	.byte	0x04, 0x36
        /*0092*/ 	.short	(.L_39 - .L_38)
.L_38:
        /*0094*/ 	.word	0x00000008
.L_39:


//--------------------- .nv.info._Z7pivoteaPdiS_i --------------------------
	.section	.nv.info._Z7pivoteaPdiS_i,"",@"SHT_CUDA_INFO"
	.sectionflags	@""
	.align	4


	//----- nvinfo : EIATTR_CUDA_API_VERSION
	.align		4
        /*0000*/ 	.byte	0x04, 0x37
        /*0002*/ 	.short	(.L_41 - .L_40)
.L_40:
        /*0004*/ 	.word	0x00000082


	//----- nvinfo : EIATTR_KPARAM_INFO
	.align		4
.L_41:
        /*0008*/ 	.byte	0x04, 0x17
        /*000a*/ 	.short	(.L_43 - .L_42)
.L_42:
        /*000c*/ 	.word	0x00000000
        /*0010*/ 	.short	0x0003
        /*0012*/ 	.short	0x0018
        /*0014*/ 	.byte	0x00, 0xf0, 0x11, 0x00


	//----- nvinfo : EIATTR_KPARAM_INFO
	.align		4
.L_43:
        /*0018*/ 	.byte	0x04, 0x17
        /*001a*/ 	.short	(.L_45 - .L_44)
.L_44:
        /*001c*/ 	.word	0x00000000
        /*0020*/ 	.short	0x0002
        /*0022*/ 	.short	0x0010
        /*0024*/ 	.byte	0x00, 0xf5, 0x21, 0x00


	//----- nvinfo : EIATTR_KPARAM_INFO
	.align		4
.L_45:
        /*0028*/ 	.byte	0x04, 0x17
        /*002a*/ 	.short	(.L_47 - .L_46)
.L_46:
        /*002c*/ 	.word	0x00000000
        /*0030*/ 	.short	0x0001
        /*0032*/ 	.short	0x0008
        /*0034*/ 	.byte	0x00, 0xf0, 0x11, 0x00


	//----- nvinfo : EIATTR_KPARAM_INFO
	.align		4
.L_47:
        /*0038*/ 	.byte	0x04, 0x17
        /*003a*/ 	.short	(.L_49 - .L_48)
.L_48:
        /*003c*/ 	.word	0x00000000
        /*0040*/ 	.short	0x0000
        /*0042*/ 	.short	0x0000
        /*0044*/ 	.byte	0x00, 0xf5, 0x21, 0x00


	//----- nvinfo : EIATTR_SPARSE_MMA_MASK
	.align		4
.L_49:
        /*0048*/ 	.byte	0x03, 0x50
        /*004a*/ 	.short	0x0000


	//----- nvinfo : EIATTR_MAXREG_COUNT
	.align		4
        /*004c*/ 	.byte	0x03, 0x1b
        /*004e*/ 	.short	0x00ff


	//----- nvinfo : EIATTR_MERCURY_ISA_VERSION
	.align		4
        /*0050*/ 	.byte	0x03, 0x5f
        /*0052*/ 	.short	0x0101


	//----- nvinfo : EIATTR_VRC_CTA_INIT_COUNT
	.align		4
        /*0054*/ 	.byte	0x02, 0x4a
	.zero		1
	.zero		1


	//----- nvinfo : EIATTR_EXIT_INSTR_OFFSETS
	.align		4
        /*0058*/ 	.byte	0x04, 0x1c
        /*005a*/ 	.short	(.L_51 - .L_50)


	//   ....[0]....
.L_50:
        /*005c*/ 	.word	0x000000e0


	//   ....[1]....
        /*0060*/ 	.word	0x000003e0


	//----- nvinfo : EIATTR_CRS_STACK_SIZE
	.align		4
.L_51:
        /*0064*/ 	.byte	0x04, 0x1e
        /*0066*/ 	.short	(.L_53 - .L_52)
.L_52:
        /*0068*/ 	.word	0x00000000


	//----- nvinfo : EIATTR_CBANK_PARAM_SIZE
	.align		4
.L_53:
        /*006c*/ 	.byte	0x03, 0x19
        /*006e*/ 	.short	0x001c


	//----- nvinfo : EIATTR_PARAM_CBANK
	.align		4
        /*0070*/ 	.byte	0x04, 0x0a
        /*0072*/ 	.short	(.L_55 - .L_54)
	.align		4
.L_54:
        /*0074*/ 	.word	index@(.nv.constant0._Z7pivoteaPdiS_i)
        /*0078*/ 	.short	0x0380
        /*007a*/ 	.short	0x001c


	//----- nvinfo : EIATTR_SW_WAR
	.align		4
.L_55:
        /*007c*/ 	.byte	0x04, 0x36
        /*007e*/ 	.short	(.L_57 - .L_56)
.L_56:
        /*0080*/ 	.word	0x00000008
.L_57:


//--------------------- .nv.info._Z11troca_linhaPiPdiiS0_S0_ --------------------------
	.section	.nv.info._Z11troca_linhaPiPdiiS0_S0_,"",@"SHT_CUDA_INFO"
	.sectionflags	@""
	.align	4


	//----- nvinfo : EIATTR_CUDA_API_VERSION
	.align		4
        /*0000*/ 	.byte	0x04, 0x37
        /*0002*/ 	.short	(.L_59 - .L_58)
.L_58:
        /*0004*/ 	.word	0x00000082


	//----- nvinfo : EIATTR_KPARAM_INFO
	.align		4
.L_59:
        /*0008*/ 	.byte	0x04, 0x17
        /*000a*/ 	.short	(.L_61 - .L_60)
.L_60:
        /*000c*/ 	.word	0x00000000
        /*0010*/ 	.short	0x0005
        /*0012*/ 	.short	0x0020
        /*0014*/ 	.byte	0x00, 0xf5, 0x21, 0x00


	//----- nvinfo : EIATTR_KPARAM_INFO
	.align		4
.L_61:
        /*0018*/ 	.byte	0x04, 0x17
        /*001a*/ 	.short	(.L_63 - .L_62)
.L_62:
        /*001c*/ 	.word	0x00000000
        /*0020*/ 	.short	0x0004
        /*0022*/ 	.short	0x0018
        /*0024*/ 	.byte	0x00, 0xf5, 0x21, 0x00


	//----- nvinfo : EIATTR_KPARAM_INFO
	.align		4
.L_63:
        /*0028*/ 	.byte	0x04, 0x17
        /*002a*/ 	.short	(.L_65 - .L_64)
.L_64:
        /*002c*/ 	.word	0x00000000
        /*0030*/ 	.short	0x0003
        /*0032*/ 	.short	0x0014
        /*0034*/ 	.byte	0x00, 0xf0, 0x11, 0x00


	//----- nvinfo : EIATTR_KPARAM_INFO
	.align		4
.L_65:
        /*0038*/ 	.byte	0x04, 0x17
        /*003a*/ 	.short	(.L_67 - .L_66)
.L_66:
        /*003c*/ 	.word	0x00000000
        /*0040*/ 	.short	0x0002
        /*0042*/ 	.short	0x0010
        /*0044*/ 	.byte	0x00, 0xf0, 0x11, 0x00


	//----- nvinfo : EIATTR_KPARAM_INFO
	.align		4
.L_67:
        /*0048*/ 	.byte	0x04, 0x17
        /*004a*/ 	.short	(.L_69 - .L_68)
.L_68:
        /*004c*/ 	.word	0x00000000
        /*0050*/ 	.short	0x0001
        /*0052*/ 	.short	0x0008
        /*0054*/ 	.byte	0x00, 0xf5, 0x21, 0x00


	//----- nvinfo : EIATTR_KPARAM_INFO
	.align		4
.L_69:
        /*0058*/ 	.byte	0x04, 0x17
        /*005a*/ 	.short	(.L_71 - .L_70)
.L_70:
        /*005c*/ 	.word	0x00000000
        /*0060*/ 	.short	0x0000
        /*0062*/ 	.short	0x0000
        /*0064*/ 	.byte	0x00, 0xf5, 0x21, 0x00


	//----- nvinfo : EIATTR_SPARSE_MMA_MASK
	.align		4
.L_71:
        /*0068*/ 	.byte	0x03, 0x50
        /*006a*/ 	.short	0x0000


	//----- nvinfo : EIATTR_MAXREG_COUNT
	.align		4
        /*006c*/ 	.byte	0x03, 0x1b
        /*006e*/ 	.short	0x00ff


	//----- nvinfo : EIATTR_MERCURY_ISA_VERSION
	.align		4
        /*0070*/ 	.byte	0x03, 0x5f
        /*0072*/ 	.short	0x0101


	//----- nvinfo : EIATTR_VRC_CTA_INIT_COUNT
	.align		4
        /*0074*/ 	.byte	0x02, 0x4a
	.zero		1
	.zero		1


	//----- nvinfo : EIATTR_EXIT_INSTR_OFFSETS
	.align		4
        /*0078*/ 	.byte	0x04, 0x1c
        /*007a*/ 	.short	(.L_73 - .L_72)


	//   ....[0]....
.L_72:
        /*007c*/ 	.word	0x00000100


	//   ....[1]....
        /*0080*/ 	.word	0x000001f0


	//   ....[2]....
        /*0084*/ 	.word	0x00000270


	//----- nvinfo : EIATTR_CBANK_PARAM_SIZE
	.align		4
.L_73:
        /*0088*/ 	.byte	0x03, 0x19
        /*008a*/ 	.short	0x0028


	//----- nvinfo : EIATTR_PARAM_CBANK
	.align		4
        /*008c*/ 	.byte	0x04, 0x0a
        /*008e*/ 	.short	(.L_75 - .L_74)
	.align		4
.L_74:
        /*0090*/ 	.word	index@(.nv.constant0._Z11troca_linhaPiPdiiS0_S0_)
        /*0094*/ 	.short	0x0380
        /*0096*/ 	.short	0x0028


	//----- nvinfo : EIATTR_SW_WAR
	.align		4
.L_75:
        /*0098*/ 	.byte	0x04, 0x36
        /*009a*/ 	.short	(.L_77 - .L_76)
.L_76:
        /*009c*/ 	.word	0x00000008
.L_77:


//--------------------- .nv.callgraph             --------------------------
	.section	.nv.callgraph,"",@"SHT_CUDA_CALLGRAPH"
	.align	4
	.sectionentsize	8
	.align		4
        /*0000*/ 	.word	0x00000000
	.align		4
        /*0004*/ 	.word	0xffffffff
	.align		4
        /*0008*/ 	.word	0x00000000
	.align		4
        /*000c*/ 	.word	0xfffffffe
	.align		4
        /*0010*/ 	.word	0x00000000
	.align		4
        /*0014*/ 	.word	0xfffffffd
	.align		4
        /*0018*/ 	.word	0x00000000
	.align		4
        /*001c*/ 	.word	0xfffffffc


//--------------------- .text._Z8max_linePiPdS0_ii --------------------------
	.section	.text._Z8max_linePiPdS0_ii,"ax",@progbits
	.align	128
        .global         _Z8max_linePiPdS0_ii
        .type           _Z8max_linePiPdS0_ii,@function
        .size           _Z8max_linePiPdS0_ii,(.L_x_13 - _Z8max_linePiPdS0_ii)
        .other          _Z8max_linePiPdS0_ii,@"STO_CUDA_ENTRY STV_DEFAULT"
_Z8max_linePiPdS0_ii:
.text._Z8max_linePiPdS0_ii:
[----:B------:R-:W-:Y:S01]  /*0000*/  LDC R1, c[0x0][0x37c] ;  /* 0x0000df00ff017b82 */ /* 0x000fe20000000800 */
[----:B------:R-:W0:Y:S07]  /*0010*/  S2R R0, SR_CTAID.X ;  /* 0x0000000000007919 */ /* 0x000e2e0000002500 */
[----:B------:R-:W1:Y:S01]  /*0020*/  LDC.64 R6, c[0x0][0x398] ;  /* 0x0000e600ff067b82 */ /* 0x000e620000000a00 */
[----:B------:R-:W0:Y:S01]  /*0030*/  LDCU UR6, c[0x0][0x360] ;  /* 0x00006c00ff0677ac */ /* 0x000e220008000800 */
[----:B------:R-:W-:Y:S01]  /*0040*/  IMAD.MOV.U32 R4, RZ, RZ, 0x0 ;  /* 0x00000000ff047424 */ /* 0x000fe200078e00ff */
[----:B------:R-:W0:Y:S01]  /*0050*/  S2R R5, SR_TID.X ;  /* 0x0000000000057919 */ /* 0x000e220000002100 */
[----:B------:R-:W2:Y:S04]  /*0060*/  LDCU.64 UR4, c[0x0][0x358] ;  /* 0x00006b00ff0477ac */ /* 0x000ea80008000a00 */
[----:B------:R-:W2:Y:S01]  /*0070*/  LDC.64 R2, c[0x0][0x388] ;  /* 0x0000e200ff027b82 */ /* 0x000ea20000000a00 */
[----:B0-----:R-:W-:-:S02]  /*0080*/  IMAD R0, R0, UR6, R5 ;  /* 0x0000000600007c24 */ /* 0x001fc4000f8e0205 */
[----:B------:R-:W-:-:S03]  /*0090*/  IMAD.MOV.U32 R5, RZ, RZ, -0x100000 ;  /* 0xfff00000ff057424 */ /* 0x000fc600078e00ff */
[C---:B-1----:R-:W-:Y:S02]  /*00a0*/  ISETP.GE.AND P0, PT, R0.reuse, R7, PT ;  /* 0x000000070000720c */ /* 0x042fe40003f06270 */
[----:B--2---:R0:W-:Y:S02]  /*00b0*/  STG.E.64 desc[UR4][R2.64], R4 ;  /* 0x0000000402007986 */ /* 0x0041e4000c101b04 */
[----:B------:R-:W-:-:S13]  /*00c0*/  ISETP.GE.OR P0, PT, R0, R6, !P0 ;  /* 0x000000060000720c */ /* 0x000fda0004706670 */
[----:B0-----:R-:W-:Y:S05]  /*00d0*/  @P0 EXIT ;  /* 0x000000000000094d */ /* 0x001fea0003800000 */
[----:B------:R-:W0:Y:S01]  /*00e0*/  LDC.64 R8, c[0x0][0x390] ;  /* 0x0000e400ff087b82 */ /* 0x000e220000000a00 */
[----:B------:R-:W-:-:S04]  /*00f0*/  IMAD R5, R0, R6, R7 ;  /* 0x0000000600057224 */ /* 0x000fc800078e0207 */
[----:B0-----:R-:W-:-:S05]  /*0100*/  IMAD.WIDE R8, R5, 0x8, R8 ;  /* 0x0000000805087825 */ /* 0x001fca00078e0208 */
[----:B------:R0:W5:Y:S01]  /*0110*/  LDG.E.64 R10, desc[UR4][R8.64] ;  /* 0x00000004080a7981 */ /* 0x000162000c1e1b00 */
[----:B------:R-:W-:Y:S01]  /*0120*/  HFMA2 R12, -RZ, RZ, 0, 0 ;  /* 0x00000000ff0c7431 */ /* 0x000fe200000001ff */
[----:B------:R-:W-:Y:S01]  /*0130*/  BSSY B0, `(.L_x_0) ;  /* 0x0000014000007945 */ /* 0x000fe20003800000 */
[----:B------:R-:W-:-:S07]  /*0140*/  IMAD.MOV.U32 R13, RZ, RZ, -0x100000 ;  /* 0xfff00000ff0d7424 */ /* 0x000fce00078e00ff */
.L_x_1:
[----:B------:R-:W-:Y:S01]  /*0150*/  MOV R4, R12 ;  /* 0x0000000c00047202 */ /* 0x000fe20000000f00 */
[----:B------:R-:W-:Y:S01]  /*0160*/  IMAD.MOV.U32 R5, RZ, RZ, R13 ;  /* 0x000000ffff057224 */ /* 0x000fe200078e000d */
[----:B-----5:R-:W-:Y:S01]  /*0170*/  MOV R6, R11 ;  /* 0x0000000b00067202 */ /* 0x020fe20000000f00 */
[----:B------:R-:W-:Y:S05]  /*0180*/  YIELD ;  /* 0x0000000000007946 */ /* 0x000fea0003800000 */
[----:B------:R-:W-:Y:S01]  /*0190*/  DSETP.MAX.AND P0, P1, |R10|, R4, PT ;  /* 0x000000040a00722a */ /* 0x000fe2000390f200 */
[----:B------:R-:W-:Y:S02]  /*01a0*/  IMAD.MOV.U32 R13, RZ, RZ, R5 ;  /* 0x000000ffff0d7224 */ /* 0x000fe400078e0005 */
[----:B------:R-:W-:-:S03]  /*01b0*/  IMAD.MOV.U32 R7, RZ, RZ, R4 ;  /* 0x000000ffff077224 */ /* 0x000fc600078e0004 */
[----:B------:R-:W-:Y:S02]  /*01c0*/  FSEL R15, |R6|, R13, P0 ;  /* 0x0000000d060f7208 */ /* 0x000fe40000000200 */
[----:B------:R-:W-:-:S04]  /*01d0*/  MOV R6, R10 ;  /* 0x0000000a00067202 */ /* 0x000fc80000000f00 */
[----:B------:R-:W-:Y:S02]  /*01e0*/  SEL R6, R6, R7, P0 ;  /* 0x0000000706067207 */ /* 0x000fe40000000000 */
[----:B------:R-:W-:-:S04]  /*01f0*/  @P1 LOP3.LUT R15, R13, 0x80000, RZ, 0xfc, !PT ;  /* 0x000800000d0f1812 */ /* 0x000fc800078efcff */
[----:B------:R-:W-:-:S06]  /*0200*/  MOV R7, R15 ;  /* 0x0000000f00077202 */ /* 0x000fcc0000000f00 */
[----:B------:R-:W2:Y:S02]  /*0210*/  ATOMG.E.CAS.64.STRONG.GPU PT, R6, [R2], R4, R6 ;  /* 0x00000004020673a9 */ /* 0x000ea400001ee506 */
[----:B--2---:R-:W-:Y:S01]  /*0220*/  ISETP.NE.U32.AND P0, PT, R4, R6, PT ;  /* 0x000000060400720c */ /* 0x004fe20003f05070 */
[----:B------:R-:W-:Y:S01]  /*0230*/  IMAD.MOV.U32 R12, RZ, RZ, R6 ;  /* 0x000000ffff0c7224 */ /* 0x000fe200078e0006 */
[-C--:B------:R-:W-:Y:S02]  /*0240*/  MOV R13, R7.reuse ;  /* 0x00000007000d7202 */ /* 0x080fe40000000f00 */
[----:B------:R-:W-:-:S13]  /*0250*/  ISETP.NE.AND.EX P0, PT, R5, R7, PT, P0 ;  /* 0x000000070500720c */ /* 0x000fda0003f05300 */
[----:B------:R-:W-:Y:S05]  /*0260*/  @P0 BRA `(.L_x_1) ;  /* 0xfffffffc00b80947 */ /* 0x000fea000383ffff */
[----:B------:R-:W-:Y:S05]  /*0270*/  BSYNC B0 ;  /* 0x0000000000007941 */ /* 0x000fea0003800000 */
.L_x_0:
[----:B0-----:R-:W2:Y:S02]  /*0280*/  LDG.E.64 R8, desc[UR4][R8.64] ;  /* 0x0000000408087981 */ /* 0x001ea4000c1e1b00 */
[----:B--2---:R-:W-:-:S14]  /*0290*/  DSETP.GT.AND P0, PT, |R8|, R4, PT ;  /* 0x000000040800722a */ /* 0x004fdc0003f04200 */
[----:B------:R-:W-:Y:S05]  /*02a0*/  @!P0 EXIT ;  /* 0x000000000000894d */ /* 0x000fea0003800000 */
[----:B------:R-:W0:Y:S02]  /*02b0*/  LDC.64 R2, c[0x0][0x380] ;  /* 0x0000e000ff027b82 */ /* 0x000e240000000a00 */
[----:B0-----:R-:W-:Y:S01]  /*02c0*/  ATOMG.E.EXCH.STRONG.GPU PT, RZ, desc[UR4][R2.64], R0 ;  /* 0x8000000002ff79a8 */ /* 0x001fe2000c1ef104 */
[----:B------:R-:W-:Y:S05]  /*02d0*/  EXIT ;  /* 0x000000000000794d */ /* 0x000fea0003800000 */
.L_x_2:
[----:B------:R-:W-:-:S00]  /*02e0*/  BRA `(.L_x_2) ;  /* 0xfffffffc00fc7947 */ /* 0x000fc0000383ffff */
[----:B------:R-:W-:-:S00]  /*02f0*/  NOP ;  /* 0x0000000000007918 */ /* 0x000fc00000000000 */
        /* <DEDUP_REMOVED lines=8> */
.L_x_13:


//--------------------- .text._Z7pivoteaPdiS_i    --------------------------
	.section	.text._Z7pivoteaPdiS_i,"ax",@progbits
	.align	128
        .global         _Z7pivoteaPdiS_i
        .type           _Z7pivoteaPdiS_i,@function
        .size           _Z7pivoteaPdiS_i,(.L_x_12 - _Z7pivoteaPdiS_i)
        .other          _Z7pivoteaPdiS_i,@"STO_CUDA_ENTRY STV_DEFAULT"
_Z7pivoteaPdiS_i:
.text._Z7pivoteaPdiS_i:
[----:B------:R-:W-:Y:S01]  /*0000*/  LDC R1, c[0x0][0x37c] ;  /* 0x0000df00ff017b82 */ /* 0x000fe20000000800 */
[----:B------:R-:W0:Y:S01]  /*0010*/  S2R R0, SR_CTAID.X ;  /* 0x0000000000007919 */ /* 0x000e220000002500 */
[----:B------:R-:W0:Y:S06]  /*0020*/  LDCU UR4, c[0x0][0x360] ;  /* 0x00006c00ff0477ac */ /* 0x000e2c0008000800 */
[----:B------:R-:W1:Y:S01]  /*0030*/  LDC R9, c[0x0][0x388] ;  /* 0x0000e200ff097b82 */ /* 0x000e620000000800 */
[----:B------:R-:W0:Y:S01]  /*0040*/  S2R R3, SR_TID.X ;  /* 0x0000000000037919 */ /* 0x000e220000002100 */
[----:B------:R-:W2:Y:S01]  /*0050*/  LDCU UR5, c[0x0][0x364] ;  /* 0x00006c80ff0577ac */ /* 0x000ea20008000800 */
[----:B------:R-:W2:Y:S01]  /*0060*/  S2R R11, SR_CTAID.Y ;  /* 0x00000000000b7919 */ /* 0x000ea20000002600 */
[----:B------:R-:W3:Y:S01]  /*0070*/  LDCU UR6, c[0x0][0x398] ;  /* 0x00007300ff0677ac */ /* 0x000ee20008000800 */
[----:B------:R-:W2:Y:S01]  /*0080*/  S2R R2, SR_TID.Y ;  /* 0x0000000000027919 */ /* 0x000ea20000002200 */
[----:B0-----:R-:W-:-:S02]  /*0090*/  IMAD R0, R0, UR4, R3 ;  /* 0x0000000400007c24 */ /* 0x001fc4000f8e0203 */
[----:B--2---:R-:W-:-:S05]  /*00a0*/  IMAD R11, R11, UR5, R2 ;  /* 0x000000050b0b7c24 */ /* 0x004fca000f8e0202 */
[----:B------:R-:W-:-:S04]  /*00b0*/  VIMNMX R2, PT, PT, R0, R11, !PT ;  /* 0x0000000b00027248 */ /* 0x000fc80007fe0100 */
[----:B---3--:R-:W-:-:S04]  /*00c0*/  ISETP.GE.AND P0, PT, R2, UR6, PT ;  /* 0x0000000602007c0c */ /* 0x008fc8000bf06270 */
[----:B-1----:R-:W-:-:S13]  /*00d0*/  ISETP.LE.OR P0, PT, R0, R9, P0 ;  /* 0x000000090000720c */ /* 0x002fda0000703670 */
[----:B------:R-:W-:Y:S05]  /*00e0*/  @P0 EXIT ;  /* 0x000000000000094d */ /* 0x000fea0003800000 */
[----:B------:R-:W0:Y:S01]  /*00f0*/  LDC.64 R4, c[0x0][0x380] ;  /* 0x0000e000ff047b82 */ /* 0x000e220000000a00 */
[----:B------:R-:W1:Y:S01]  /*0100*/  LDCU.64 UR4, c[0x0][0x358] ;  /* 0x00006b00ff0477ac */ /* 0x000e620008000a00 */
[----:B------:R-:W-:-:S04]  /*0110*/  IMAD R7, R9, UR6, R9 ;  /* 0x0000000609077c24 */ /* 0x000fc8000f8e0209 */
[----:B0-----:R-:W-:-:S06]  /*0120*/  IMAD.WIDE R6, R7, 0x8, R4 ;  /* 0x0000000807067825 */ /* 0x001fcc00078e0204 */
[----:B-1----:R-:W2:Y:S01]  /*0130*/  LDG.E.64 R6, desc[UR4][R6.64] ;  /* 0x0000000406067981 */ /* 0x002ea2000c1e1b00 */
[----:B------:R-:W-:-:S04]  /*0140*/  IMAD R3, R0, UR6, R9 ;  /* 0x0000000600037c24 */ /* 0x000fc8000f8e0209 */
[----:B------:R-:W-:-:S06]  /*0150*/  IMAD.WIDE R4, R3, 0x8, R4 ;  /* 0x0000000803047825 */ /* 0x000fcc00078e0204 */
[----:B------:R-:W3:Y:S01]  /*0160*/  LDG.E.64 R4, desc[UR4][R4.64] ;  /* 0x0000000404047981 */ /* 0x000ee2000c1e1b00 */
[----:B------:R-:W-:Y:S01]  /*0170*/  IMAD.MOV.U32 R2, RZ, RZ, 0x1 ;  /* 0x00000001ff027424 */ /* 0x000fe200078e00ff */
[----:B------:R-:W-:Y:S01]  /*0180*/  BSSY.RECONVERGENT B0, `(.L_x_3) ;  /* 0x0000013000007945 */ /* 0x000fe20003800200 */
[----:B--2---:R-:W0:Y:S04]  /*0190*/  MUFU.RCP64H R3, R7 ;  /* 0x0000000700037308 */ /* 0x004e280000001800 */
[----:B0-----:R-:W-:-:S08]  /*01a0*/  DFMA R8, -R6, R2, 1 ;  /* 0x3ff000000608742b */ /* 0x001fd00000000102 */
[----:B------:R-:W-:-:S08]  /*01b0*/  DFMA R8, R8, R8, R8 ;  /* 0x000000080808722b */ /* 0x000fd00000000008 */
[----:B------:R-:W-:-:S08]  /*01c0*/  DFMA R8, R2, R8, R2 ;  /* 0x000000080208722b */ /* 0x000fd00000000002 */
[----:B------:R-:W-:-:S08]  /*01d0*/  DFMA R2, -R6, R8, 1 ;  /* 0x3ff000000602742b */ /* 0x000fd00000000108 */
[----:B------:R-:W-:-:S08]  /*01e0*/  DFMA R2, R8, R2, R8 ;  /* 0x000000020802722b */ /* 0x000fd00000000008 */
[----:B---3--:R-:W-:-:S08]  /*01f0*/  DMUL R8, R4, -R2 ;  /* 0x8000000204087228 */ /* 0x008fd00000000000 */
[--C-:B------:R-:W-:Y:S02]  /*0200*/  DFMA R12, -R6, R8, -R4.reuse ;  /* 0x00000008060c722b */ /* 0x100fe40000000904 */
[----:B------:R-:W-:-:S06]  /*0210*/  DADD R4, -RZ, -R4 ;  /* 0x00000000ff047229 */ /* 0x000fcc0000000904 */
[----:B------:R-:W-:-:S04]  /*0220*/  DFMA R2, R2, R12, R8 ;  /* 0x0000000c0202722b */ /* 0x000fc80000000008 */
[----:B------:R-:W-:-:S06]  /*0230*/  FSETP.GEU.AND P1, PT, |R5|, 6.5827683646048100446e-37, PT ;  /* 0x036000000500780b */ /* 0x000fcc0003f2e200 */
[----:B------:R-:W-:-:S05]  /*0240*/  FFMA R8, RZ, R7, R3 ;  /* 0x00000007ff087223 */ /* 0x000fca0000000003 */
[----:B------:R-:W-:-:S13]  /*0250*/  FSETP.GT.AND P0, PT, |R8|, 1.469367938527859385e-39, PT ;  /* 0x001000000800780b */ /* 0x000fda0003f04200 */
[----:B------:R-:W-:Y:S05]  /*0260*/  @P0 BRA P1, `(.L_x_4) ;  /* 0x0000000000100947 */ /* 0x000fea0000800000 */
[----:B------:R-:W-:-:S07]  /*0270*/  MOV R10, 0x290 ;  /* 0x00000290000a7802 */ /* 0x000fce0000000f00 */
[----:B------:R-:W-:Y:S05]  /*0280*/  CALL.REL.NOINC `($__internal_0_$__cuda_sm20_div_rn_f64_full) ;  /* 0x0000000000587944 */ /* 0x000fea0003c00000 */
[----:B------:R-:W-:Y:S02]  /*0290*/  IMAD.MOV.U32 R2, RZ, RZ, R12 ;  /* 0x000000ffff027224 */ /* 0x000fe400078e000c */
[----:B------:R-:W-:-:S07]  /*02a0*/  IMAD.MOV.U32 R3, RZ, RZ, R13 ;  /* 0x000000ffff037224 */ /* 0x000fce00078e000d */
.L_x_4:
[----:B------:R-:W-:Y:S05]  /*02b0*/  BSYNC.RECONVERGENT B0 ;  /* 0x0000000000007941 */ /* 0x000fea0003800200 */
.L_x_3:
[----:B------:R-:W0:Y:S01]  /*02c0*/  LDC R10, c[0x0][0x388] ;  /* 0x0000e200ff0a7b82 */ /* 0x000e220000000800 */
[----:B------:R-:W0:Y:S07]  /*02d0*/  LDCU UR6, c[0x0][0x398] ;  /* 0x00007300ff0677ac */ /* 0x000e2e0008000800 */
[----:B------:R-:W1:Y:S08]  /*02e0*/  LDC.64 R6, c[0x0][0x380] ;  /* 0x0000e000ff067b82 */ /* 0x000e700000000a00 */
[----:B------:R-:W2:Y:S01]  /*02f0*/  LDC.64 R12, c[0x0][0x390] ;  /* 0x0000e400ff0c7b82 */ /* 0x000ea20000000a00 */
[----:B0-----:R-:W-:-:S02]  /*0300*/  IMAD R5, R10, UR6, R11 ;  /* 0x000000060a057c24 */ /* 0x001fc4000f8e020b */
[----:B------:R-:W-:Y:S02]  /*0310*/  IMAD R11, R0, UR6, R11 ;  /* 0x00000006000b7c24 */ /* 0x000fe4000f8e020b */
[----:B-1----:R-:W-:-:S04]  /*0320*/  IMAD.WIDE R4, R5, 0x8, R6 ;  /* 0x0000000805047825 */ /* 0x002fc800078e0206 */
[----:B------:R-:W-:Y:S02]  /*0330*/  IMAD.WIDE R6, R11, 0x8, R6 ;  /* 0x000000080b067825 */ /* 0x000fe400078e0206 */
[----:B------:R-:W3:Y:S04]  /*0340*/  LDG.E.64 R4, desc[UR4][R4.64] ;  /* 0x0000000404047981 */ /* 0x000ee8000c1e1b00 */
[----:B------:R-:W3:Y:S01]  /*0350*/  LDG.E.64 R8, desc[UR4][R6.64] ;  /* 0x0000000406087981 */ /* 0x000ee2000c1e1b00 */
[----:B--2---:R-:W-:-:S04]  /*0360*/  IMAD.WIDE R10, R10, 0x8, R12 ;  /* 0x000000080a0a7825 */ /* 0x004fc800078e020c */
[----:B------:R-:W-:Y:S01]  /*0370*/  IMAD.WIDE R12, R0, 0x8, R12 ;  /* 0x00000008000c7825 */ /* 0x000fe200078e020c */
[----:B---3--:R-:W-:-:S07]  /*0380*/  DFMA R8, R4, R2, R8 ;  /* 0x000000020408722b */ /* 0x008fce0000000008 */
[----:B------:R-:W-:Y:S04]  /*0390*/  STG.E.64 desc[UR4][R6.64], R8 ;  /* 0x0000000806007986 */ /* 0x000fe8000c101b04 */
[----:B------:R-:W2:Y:S04]  /*03a0*/  LDG.E.64 R10, desc[UR4][R10.64] ;  /* 0x000000040a0a7981 */ /* 0x000ea8000c1e1b00 */
[----:B------:R-:W2:Y:S02]  /*03b0*/  LDG.E.64 R14, desc[UR4][R12.64] ;  /* 0x000000040c0e7981 */ /* 0x000ea4000c1e1b00 */
[----:B--2---:R-:W-:-:S07]  /*03c0*/  DFMA R14, R10, R2, R14 ;  /* 0x000000020a0e722b */ /* 0x004fce000000000e */
[----:B------:R-:W-:Y:S01]  /*03d0*/  STG.E.64 desc[UR4][R12.64], R14 ;  /* 0x0000000e0c007986 */ /* 0x000fe2000c101b04 */
[----:B------:R-:W-:Y:S05]  /*03e0*/  EXIT ;  /* 0x000000000000794d */ /* 0x000fea0003800000 */
        .weak           $__internal_0_$__cuda_sm20_div_rn_f64_full
        .type           $__internal_0_$__cuda_sm20_div_rn_f64_full,@function
        .size           $__internal_0_$__cuda_sm20_div_rn_f64_full,(.L_x_12 - $__internal_0_$__cuda_sm20_div_rn_f64_full)
$__internal_0_$__cuda_sm20_div_rn_f64_full:
[C---:B------:R-:W-:Y:S01]  /*03f0*/  FSETP.GEU.AND P0, PT, |R7|.reuse, 1.469367938527859385e-39, PT ;  /* 0x001000000700780b */ /* 0x040fe20003f0e200 */
[--C-:B------:R-:W-:Y:S01]  /*0400*/  IMAD.MOV.U32 R8, RZ, RZ, R6.reuse ;  /* 0x000000ffff087224 */ /* 0x100fe200078e0006 */
[----:B------:R-:W-:Y:S01]  /*0410*/  LOP3.LUT R2, R7, 0x800fffff, RZ, 0xc0, !PT ;  /* 0x800fffff07027812 */ /* 0x000fe200078ec0ff */
[----:B------:R-:W-:Y:S01]  /*0420*/  IMAD.MOV.U32 R9, RZ, RZ, R7 ;  /* 0x000000ffff097224 */ /* 0x000fe200078e0007 */
[C---:B------:R-:W-:Y:S01]  /*0430*/  FSETP.GEU.AND P2, PT, |R5|.reuse, 1.469367938527859385e-39, PT ;  /* 0x001000000500780b */ /* 0x040fe20003f4e200 */
[----:B------:R-:W-:Y:S01]  /*0440*/  IMAD.MOV.U32 R16, RZ, RZ, 0x1 ;  /* 0x00000001ff107424 */ /* 0x000fe200078e00ff */
[----:B------:R-:W-:Y:S01]  /*0450*/  LOP3.LUT R3, R2, 0x3ff00000, RZ, 0xfc, !PT ;  /* 0x3ff0000002037812 */ /* 0x000fe200078efcff */
[----:B------:R-:W-:Y:S01]  /*0460*/  IMAD.MOV.U32 R2, RZ, RZ, R6 ;  /* 0x000000ffff027224 */ /* 0x000fe200078e0006 */
[----:B------:R-:W-:Y:S01]  /*0470*/  LOP3.LUT R12, R5, 0x7ff00000, RZ, 0xc0, !PT ;  /* 0x7ff00000050c7812 */ /* 0x000fe200078ec0ff */
[----:B------:R-:W-:Y:S01]  /*0480*/  IMAD.MOV.U32 R6, RZ, RZ, R4 ;  /* 0x000000ffff067224 */ /* 0x000fe200078e0004 */
[----:B------:R-:W-:Y:S03]  /*0490*/  BSSY.RECONVERGENT B1, `(.L_x_5) ;  /* 0x0000050000017945 */ /* 0x000fe60003800200 */
[----:B------:R-:W-:-:S04]  /*04a0*/  @!P0 DMUL R2, R8, 8.98846567431157953865e+307 ;  /* 0x7fe0000008028828 */ /* 0x000fc80000000000 */
[----:B------:R-:W-:Y:S02]  /*04b0*/  @!P2 LOP3.LUT R13, R9, 0x7ff00000, RZ, 0xc0, !PT ;  /* 0x7ff00000090da812 */ /* 0x000fe400078ec0ff */
[----:B------:R-:W0:Y:S02]  /*04c0*/  MUFU.RCP64H R17, R3 ;  /* 0x0000000300117308 */ /* 0x000e240000001800 */
[----:B------:R-:W-:Y:S01]  /*04d0*/  @!P2 ISETP.GE.U32.AND P3, PT, R12, R13, PT ;  /* 0x0000000d0c00a20c */ /* 0x000fe20003f66070 */
[----:B------:R-:W-:Y:S01]  /*04e0*/  IMAD.MOV.U32 R13, RZ, RZ, 0x1ca00000 ;  /* 0x1ca00000ff0d7424 */ /* 0x000fe200078e00ff */
[----:B0-----:R-:W-:-:S08]  /*04f0*/  DFMA R14, R16, -R2, 1 ;  /* 0x3ff00000100e742b */ /* 0x001fd00000000802 */
[----:B------:R-:W-:Y:S01]  /*0500*/  DFMA R18, R14, R14, R14 ;  /* 0x0000000e0e12722b */ /* 0x000fe2000000000e */
[----:B------:R-:W-:-:S04]  /*0510*/  LOP3.LUT R15, R7, 0x7ff00000, RZ, 0xc0, !PT ;  /* 0x7ff00000070f7812 */ /* 0x000fc800078ec0ff */
[----:B------:R-:W-:-:S03]  /*0520*/  ISETP.GE.U32.AND P1, PT, R12, R15, PT ;  /* 0x0000000f0c00720c */ /* 0x000fc60003f26070 */
[----:B------:R-:W-:Y:S01]  /*0530*/  DFMA R16, R16, R18, R16 ;  /* 0x000000121010722b */ /* 0x000fe20000000010 */
[C---:B------:R-:W-:Y:S01]  /*0540*/  @!P2 SEL R19, R13.reuse, 0x63400000, !P3 ;  /* 0x634000000d13a807 */ /* 0x040fe20005800000 */
[----:B------:R-:W-:Y:S01]  /*0550*/  @!P2 IMAD.MOV.U32 R18, RZ, RZ, RZ ;  /* 0x000000ffff12a224 */ /* 0x000fe200078e00ff */
[----:B------:R-:W-:Y:S02]  /*0560*/  SEL R7, R13, 0x63400000, !P1 ;  /* 0x634000000d077807 */ /* 0x000fe40004800000 */
[--C-:B------:R-:W-:Y:S02]  /*0570*/  @!P2 LOP3.LUT R19, R19, 0x80000000, R5.reuse, 0xf8, !PT ;  /* 0x800000001313a812 */ /* 0x100fe400078ef805 */
[----:B------:R-:W-:Y:S01]  /*0580*/  LOP3.LUT R7, R7, 0x800fffff, R5, 0xf8, !PT ;  /* 0x800fffff07077812 */ /* 0x000fe200078ef805 */
[----:B------:R-:W-:Y:S01]  /*0590*/  DFMA R20, R16, -R2, 1 ;  /* 0x3ff000001014742b */ /* 0x000fe20000000802 */
[----:B------:R-:W-:-:S06]  /*05a0*/  @!P2 LOP3.LUT R19, R19, 0x100000, RZ, 0xfc, !PT ;  /* 0x001000001313a812 */ /* 0x000fcc00078efcff */
[----:B------:R-:W-:Y:S02]  /*05b0*/  @!P2 DFMA R6, R6, 2, -R18 ;  /* 0x400000000606a82b */ /* 0x000fe40000000812 */
[----:B------:R-:W-:Y:S01]  /*05c0*/  DFMA R16, R16, R20, R16 ;  /* 0x000000141010722b */ /* 0x000fe20000000010 */
[----:B------:R-:W-:Y:S02]  /*05d0*/  IMAD.MOV.U32 R21, RZ, RZ, R12 ;  /* 0x000000ffff157224 */ /* 0x000fe400078e000c */
[----:B------:R-:W-:Y:S01]  /*05e0*/  IMAD.MOV.U32 R20, RZ, RZ, R15 ;  /* 0x000000ffff147224 */ /* 0x000fe200078e000f */
[----:B------:R-:W-:-:S04]  /*05f0*/  @!P0 LOP3.LUT R20, R3, 0x7ff00000, RZ, 0xc0, !PT ;  /* 0x7ff0000003148812 */ /* 0x000fc800078ec0ff */
[----:B------:R-:W-:Y:S01]  /*0600*/  @!P2 LOP3.LUT R21, R7, 0x7ff00000, RZ, 0xc0, !PT ;  /* 0x7ff000000715a812 */ /* 0x000fe200078ec0ff */
[----:B------:R-:W-:Y:S01]  /*0610*/  DMUL R18, R16, R6 ;  /* 0x0000000610127228 */ /* 0x000fe20000000000 */
[----:B------:R-:W-:-:S03]  /*0620*/  VIADD R23, R20, 0xffffffff ;  /* 0xffffffff14177836 */ /* 0x000fc60000000000 */
[----:B------:R-:W-:-:S04]  /*0630*/  VIADD R22, R21, 0xffffffff ;  /* 0xffffffff15167836 */ /* 0x000fc80000000000 */
[----:B------:R-:W-:Y:S01]  /*0640*/  DFMA R14, R18, -R2, R6 ;  /* 0x80000002120e722b */ /* 0x000fe20000000006 */
[----:B------:R-:W-:-:S04]  /*0650*/  ISETP.GT.U32.AND P0, PT, R22, 0x7feffffe, PT ;  /* 0x7feffffe1600780c */ /* 0x000fc80003f04070 */
[----:B------:R-:W-:-:S03]  /*0660*/  ISETP.GT.U32.OR P0, PT, R23, 0x7feffffe, P0 ;  /* 0x7feffffe1700780c */ /* 0x000fc60000704470 */
[----:B------:R-:W-:-:S10]  /*0670*/  DFMA R14, R16, R14, R18 ;  /* 0x0000000e100e722b */ /* 0x000fd40000000012 */
[----:B------:R-:W-:Y:S05]  /*0680*/  @P0 BRA `(.L_x_6) ;  /* 0x00000000006c0947 */ /* 0x000fea0003800000 */
[----:B------:R-:W-:-:S04]  /*0690*/  LOP3.LUT R5, R9, 0x7ff00000, RZ, 0xc0, !PT ;  /* 0x7ff0000009057812 */ /* 0x000fc800078ec0ff */
[CC--:B------:R-:W-:Y:S02]  /*06a0*/  VIADDMNMX R4, R12.reuse, -R5.reuse, 0xb9600000, !PT ;  /* 0xb96000000c047446 */ /* 0x0c0fe40007800905 */
[----:B------:R-:W-:Y:S02]  /*06b0*/  ISETP.GE.U32.AND P0, PT, R12, R5, PT ;  /* 0x000000050c00720c */ /* 0x000fe40003f06070 */
[----:B------:R-:W-:Y:S02]  /*06c0*/  VIMNMX R4, PT, PT, R4, 0x46a00000, PT ;  /* 0x46a0000004047848 */ /* 0x000fe40003fe0100 */
[----:B------:R-:W-:-:S05]  /*06d0*/  SEL R13, R13, 0x63400000, !P0 ;  /* 0x634000000d0d7807 */ /* 0x000fca0004000000 */
[----:B------:R-:W-:Y:S02]  /*06e0*/  IMAD.IADD R16, R4, 0x1, -R13 ;  /* 0x0000000104107824 */ /* 0x000fe400078e0a0d */
[----:B------:R-:W-:Y:S02]  /*06f0*/  IMAD.MOV.U32 R4, RZ, RZ, RZ ;  /* 0x000000ffff047224 */ /* 0x000fe400078e00ff */
[----:B------:R-:W-:-:S06]  /*0700*/  VIADD R5, R16, 0x7fe00000 ;  /* 0x7fe0000010057836 */ /* 0x000fcc0000000000 */
[----:B------:R-:W-:-:S10]  /*0710*/  DMUL R12, R14, R4 ;  /* 0x000000040e0c7228 */ /* 0x000fd40000000000 */
[----:B------:R-:W-:-:S13]  /*0720*/  FSETP.GTU.AND P0, PT, |R13|, 1.469367938527859385e-39, PT ;  /* 0x001000000d00780b */ /* 0x000fda0003f0c200 */
[----:B------:R-:W-:Y:S05]  /*0730*/  @P0 BRA `(.L_x_7) ;  /* 0x0000000000940947 */ /* 0x000fea0003800000 */
[----:B------:R-:W-:Y:S01]  /*0740*/  DFMA R2, R14, -R2, R6 ;  /* 0x800000020e02722b */ /* 0x000fe20000000006 */
[----:B------:R-:W-:-:S09]  /*0750*/  IMAD.MOV.U32 R4, RZ, RZ, RZ ;  /* 0x000000ffff047224 */ /* 0x000fd200078e00ff */
[C---:B------:R-:W-:Y:S02]  /*0760*/  FSETP.NEU.AND P0, PT, R3.reuse, RZ, PT ;  /* 0x000000ff0300720b */ /* 0x040fe40003f0d000 */
[----:B------:R-:W-:-:S04]  /*0770*/  LOP3.LUT R9, R3, 0x80000000, R9, 0x48, !PT ;  /* 0x8000000003097812 */ /* 0x000fc800078e4809 */
[----:B------:R-:W-:-:S07]  /*0780*/  LOP3.LUT R5, R9, R5, RZ, 0xfc, !PT ;  /* 0x0000000509057212 */ /* 0x000fce00078efcff */
[----:B------:R-:W-:Y:S05]  /*0790*/  @!P0 BRA `(.L_x_7) ;  /* 0x00000000007c8947 */ /* 0x000fea0003800000 */
[----:B------:R-:W-:Y:S01]  /*07a0*/  IMAD.MOV R3, RZ, RZ, -R16 ;  /* 0x000000ffff037224 */ /* 0x000fe200078e0a10 */
[----:B------:R-:W-:Y:S01]  /*07b0*/  DMUL.RP R4, R14, R4 ;  /* 0x000000040e047228 */ /* 0x000fe20000008000 */
[----:B------:R-:W-:-:S06]  /*07c0*/  IMAD.MOV.U32 R2, RZ, RZ, RZ ;  /* 0x000000ffff027224 */ /* 0x000fcc00078e00ff */
[----:B------:R-:W-:-:S03]  /*07d0*/  DFMA R2, R12, -R2, R14 ;  /* 0x800000020c02722b */ /* 0x000fc6000000000e */
[----:B------:R-:W-:-:S03]  /*07e0*/  LOP3.LUT R9, R5, R9, RZ, 0x3c, !PT ;  /* 0x0000000905097212 */ /* 0x000fc600078e3cff */
[----:B------:R-:W-:-:S04]  /*07f0*/  IADD3 R2, PT, PT, -R16, -0x43300000, RZ ;  /* 0xbcd0000010027810 */ /* 0x000fc80007ffe1ff */
[----:B------:R-:W-:-:S04]  /*0800*/  FSETP.NEU.AND P0, PT, |R3|, R2, PT ;  /* 0x000000020300720b */ /* 0x000fc80003f0d200 */
[----:B------:R-:W-:Y:S02]  /*0810*/  FSEL R12, R4, R12, !P0 ;  /* 0x0000000c040c7208 */ /* 0x000fe40004000000 */
[----:B------:R-:W-:Y:S01]  /*0820*/  FSEL R13, R9, R13, !P0 ;  /* 0x0000000d090d7208 */ /* 0x000fe20004000000 */
[----:B------:R-:W-:Y:S06]  /*0830*/  BRA `(.L_x_7) ;  /* 0x0000000000547947 */ /* 0x000fec0003800000 */
.L_x_6:
[----:B------:R-:W-:-:S14]  /*0840*/  DSETP.NAN.AND P0, PT, R4, R4, PT ;  /* 0x000000040400722a */ /* 0x000fdc0003f08000 */
[----:B------:R-:W-:Y:S05]  /*0850*/  @P0 BRA `(.L_x_8) ;  /* 0x0000000000440947 */ /* 0x000fea0003800000 */
[----:B------:R-:W-:-:S14]  /*0860*/  DSETP.NAN.AND P0, PT, R8, R8, PT ;  /* 0x000000080800722a */ /* 0x000fdc0003f08000 */
[----:B------:R-:W-:Y:S05]  /*0870*/  @P0 BRA `(.L_x_9) ;  /* 0x0000000000300947 */ /* 0x000fea0003800000 */
[----:B------:R-:W-:Y:S01]  /*0880*/  ISETP.NE.AND P0, PT, R21, R20, PT ;  /* 0x000000141500720c */ /* 0x000fe20003f05270 */
[----:B------:R-:W-:Y:S02]  /*0890*/  IMAD.MOV.U32 R12, RZ, RZ, 0x0 ;  /* 0x00000000ff0c7424 */ /* 0x000fe400078e00ff */
[----:B------:R-:W-:-:S10]  /*08a0*/  IMAD.MOV.U32 R13, RZ, RZ, -0x80000 ;  /* 0xfff80000ff0d7424 */ /* 0x000fd400078e00ff */
[----:B------:R-:W-:Y:S05]  /*08b0*/  @!P0 BRA `(.L_x_7) ;  /* 0x0000000000348947 */ /* 0x000fea0003800000 */
[----:B------:R-:W-:Y:S02]  /*08c0*/  ISETP.NE.AND P0, PT, R21, 0x7ff00000, PT ;  /* 0x7ff000001500780c */ /* 0x000fe40003f05270 */
[----:B------:R-:W-:Y:S02]  /*08d0*/  LOP3.LUT R13, R5, 0x80000000, R9, 0x48, !PT ;  /* 0x80000000050d7812 */ /* 0x000fe400078e4809 */
[----:B------:R-:W-:-:S13]  /*08e0*/  ISETP.EQ.OR P0, PT, R20, RZ, !P0 ;  /* 0x000000ff1400720c */ /* 0x000fda0004702670 */
[----:B------:R-:W-:Y:S01]  /*08f0*/  @P0 LOP3.LUT R2, R13, 0x7ff00000, RZ, 0xfc, !PT ;  /* 0x7ff000000d020812 */ /* 0x000fe200078efcff */
[----:B------:R-:W-:Y:S02]  /*0900*/  @!P0 IMAD.MOV.U32 R12, RZ, RZ, RZ ;  /* 0x000000ffff0c8224 */ /* 0x000fe400078e00ff */
[----:B------:R-:W-:Y:S02]  /*0910*/  @P0 IMAD.MOV.U32 R12, RZ, RZ, RZ ;  /* 0x000000ffff0c0224 */ /* 0x000fe400078e00ff */
[----:B------:R-:W-:Y:S01]  /*0920*/  @P0 IMAD.MOV.U32 R13, RZ, RZ, R2 ;  /* 0x000000ffff0d0224 */ /* 0x000fe200078e0002 */
[----:B------:R-:W-:Y:S06]  /*0930*/  BRA `(.L_x_7) ;  /* 0x0000000000147947 */ /* 0x000fec0003800000 */
.L_x_9:
[----:B------:R-:W-:Y:S01]  /*0940*/  LOP3.LUT R13, R9, 0x80000, RZ, 0xfc, !PT ;  /* 0x00080000090d7812 */ /* 0x000fe200078efcff */
[----:B------:R-:W-:Y:S01]  /*0950*/  IMAD.MOV.U32 R12, RZ, RZ, R8 ;  /* 0x000000ffff0c7224 */ /* 0x000fe200078e0008 */
[----:B------:R-:W-:Y:S06]  /*0960*/  BRA `(.L_x_7) ;  /* 0x0000000000087947 */ /* 0x000fec0003800000 */
.L_x_8:
[----:B------:R-:W-:Y:S01]  /*0970*/  LOP3.LUT R13, R5, 0x80000, RZ, 0xfc, !PT ;  /* 0x00080000050d7812 */ /* 0x000fe200078efcff */
[----:B------:R-:W-:-:S07]  /*0980*/  IMAD.MOV.U32 R12, RZ, RZ, R4 ;  /* 0x000000ffff0c7224 */ /* 0x000fce00078e0004 */
.L_x_7:
[----:B------:R-:W-:Y:S05]  /*0990*/  BSYNC.RECONVERGENT B1 ;  /* 0x0000000000017941 */ /* 0x000fea0003800200 */
.L_x_5:
[----:B------:R-:W-:Y:S02]  /*09a0*/  IMAD.MOV.U32 R2, RZ, RZ, R10 ;  /* 0x000000ffff027224 */ /* 0x000fe400078e000a */
[----:B------:R-:W-:-:S04]  /*09b0*/  IMAD.MOV.U32 R3, RZ, RZ, 0x0 ;  /* 0x00000000ff037424 */ /* 0x000fc800078e00ff */
[----:B------:R-:W-:Y:S05]  /*09c0*/  RET.REL.NODEC R2 `(_Z7pivoteaPdiS_i) ;  /* 0xfffffff4028c7950 */ /* 0x000fea0003c3ffff */
.L_x_10:
        /* <DEDUP_REMOVED lines=11> */
.L_x_12:


//--------------------- .text._Z11troca_linhaPiPdiiS0_S0_ --------------------------
	.section	.text._Z11troca_linhaPiPdiiS0_S0_,"ax",@progbits
	.align	128
        .global         _Z11troca_linhaPiPdiiS0_S0_
        .type           _Z11troca_linhaPiPdiiS0_S0_,@function
        .size           _Z11troca_linhaPiPdiiS0_S0_,(.L_x_15 - _Z11troca_linhaPiPdiiS0_S0_)
        .other          _Z11troca_linhaPiPdiiS0_S0_,@"STO_CUDA_ENTRY STV_DEFAULT"
_Z11troca_linhaPiPdiiS0_S0_:
.text._Z11troca_linhaPiPdiiS0_S0_:
[----:B------:R-:W-:Y:S08]  /*0000*/  LDC R1, c[0x0][0x37c] ;  /* 0x0000df00ff017b82 */ /* 0x000ff00000000800 */
[----:B------:R-:W0:Y:S01]  /*0010*/  LDC.64 R4, c[0x0][0x380] ;  /* 0x0000e000ff047b82 */ /* 0x000e220000000a00 */
[----:B------:R-:W0:Y:S01]  /*0020*/  LDCU.64 UR4, c[0x0][0x358] ;  /* 0x00006b00ff0477ac */ /* 0x000e220008000a00 */
[----:B------:R-:W1:Y:S01]  /*0030*/  S2R R19, SR_CTAID.Y ;  /* 0x0000000000137919 */ /* 0x000e620000002600 */
[----:B------:R-:W1:Y:S01]  /*0040*/  S2R R6, SR_TID.Y ;  /* 0x0000000000067919 */ /* 0x000e620000002200 */
[----:B------:R-:W2:Y:S01]  /*0050*/  S2R R17, SR_CTAID.X ;  /* 0x0000000000117919 */ /* 0x000ea20000002500 */
[----:B------:R-:W2:Y:S01]  /*0060*/  S2R R0, SR_TID.X ;  /* 0x0000000000007919 */ /* 0x000ea20000002100 */
[----:B------:R-:W2:Y:S02]  /*0070*/  LDCU UR6, c[0x0][0x360] ;  /* 0x00006c00ff0677ac */ /* 0x000ea40008000800 */
[----:B------:R-:W3:Y:S01]  /*0080*/  LDC.64 R2, c[0x0][0x390] ;  /* 0x0000e400ff027b82 */ /* 0x000ee20000000a00 */
[----:B0-----:R-:W4:Y:S01]  /*0090*/  LDG.E R4, desc[UR4][R4.64] ;  /* 0x0000000404047981 */ /* 0x001f22000c1e1900 */
[----:B------:R-:W1:Y:S02]  /*00a0*/  LDCU UR7, c[0x0][0x364] ;  /* 0x00006c80ff0777ac */ /* 0x000e640008000800 */
[----:B-1----:R-:W-:-:S02]  /*00b0*/  IMAD R19, R19, UR7, R6 ;  /* 0x0000000713137c24 */ /* 0x002fc4000f8e0206 */
[----:B--2---:R-:W-:-:S03]  /*00c0*/  IMAD R17, R17, UR6, R0 ;  /* 0x0000000611117c24 */ /* 0x004fc6000f8e0200 */
[----:B---3--:R-:W-:-:S04]  /*00d0*/  ISETP.GE.AND P0, PT, R19, R2, PT ;  /* 0x000000021300720c */ /* 0x008fc80003f06270 */
[----:B----4-:R-:W-:-:S04]  /*00e0*/  ISETP.NE.OR P0, PT, R17, R4, P0 ;  /* 0x000000041100720c */ /* 0x010fc80000705670 */
[----:B------:R-:W-:-:S13]  /*00f0*/  ISETP.LE.OR P0, PT, R17, R3, P0 ;  /* 0x000000031100720c */ /* 0x000fda0000703670 */
[----:B------:R-:W-:Y:S05]  /*0100*/  @P0 EXIT ;  /* 0x000000000000094d */ /* 0x000fea0003800000 */
[----:B------:R-:W0:Y:S01]  /*0110*/  LDC.64 R10, c[0x0][0x388] ;  /* 0x0000e200ff0a7b82 */ /* 0x000e220000000a00 */
[----:B------:R-:W-:-:S07]  /*0120*/  IMAD R5, R17, R2, R19 ;  /* 0x0000000211057224 */ /* 0x000fce00078e0213 */
[----:B------:R-:W1:Y:S01]  /*0130*/  LDC.64 R8, c[0x0][0x398] ;  /* 0x0000e600ff087b82 */ /* 0x000e620000000a00 */
[----:B0-----:R-:W-:-:S05]  /*0140*/  IMAD.WIDE R4, R5, 0x8, R10 ;  /* 0x0000000805047825 */ /* 0x001fca00078e020a */
[----:B------:R-:W2:Y:S01]  /*0150*/  LDG.E.64 R6, desc[UR4][R4.64] ;  /* 0x0000000404067981 */ /* 0x000ea2000c1e1b00 */
[----:B------:R-:W-:Y:S02]  /*0160*/  IMAD R13, R2, R3, R19 ;  /* 0x00000003020d7224 */ /* 0x000fe400078e0213 */
[----:B-1----:R-:W-:-:S04]  /*0170*/  IMAD.WIDE.U32 R8, R19, 0x8, R8 ;  /* 0x0000000813087825 */ /* 0x002fc800078e0008 */
[----:B------:R-:W-:Y:S01]  /*0180*/  IMAD.WIDE R10, R13, 0x8, R10 ;  /* 0x000000080d0a7825 */ /* 0x000fe200078e020a */
[----:B--2---:R0:W-:Y:S04]  /*0190*/  STG.E.64 desc[UR4][R8.64], R6 ;  /* 0x0000000608007986 */ /* 0x0041e8000c101b04 */
[----:B------:R-:W2:Y:S01]  /*01a0*/  LDG.E.64 R12, desc[UR4][R10.64] ;  /* 0x000000040a0c7981 */ /* 0x000ea2000c1e1b00 */
[----:B------:R-:W-:-:S03]  /*01b0*/  ISETP.NE.AND P0, PT, R19, RZ, PT ;  /* 0x000000ff1300720c */ /* 0x000fc60003f05270 */
[----:B--2---:R0:W-:Y:S04]  /*01c0*/  STG.E.64 desc[UR4][R4.64], R12 ;  /* 0x0000000c04007986 */ /* 0x0041e8000c101b04 */
[----:B------:R-:W2:Y:S04]  /*01d0*/  LDG.E.64 R14, desc[UR4][R8.64] ;  /* 0x00000004080e7981 */ /* 0x000ea8000c1e1b00 */
[----:B--2---:R0:W-:Y:S02]  /*01e0*/  STG.E.64 desc[UR4][R10.64], R14 ;  /* 0x0000000e0a007986 */ /* 0x0041e4000c101b04 */
[----:B------:R-:W-:Y:S05]  /*01f0*/  @P0 EXIT ;  /* 0x000000000000094d */ /* 0x000fea0003800000 */
[----:B0-----:R-:W0:Y:S02]  /*0200*/  LDC.64 R4, c[0x0][0x3a0] ;  /* 0x0000e800ff047b82 */ /* 0x001e240000000a00 */
[----:B0-----:R-:W-:-:S04]  /*0210*/  IMAD.WIDE R6, R3, 0x8, R4 ;  /* 0x0000000803067825 */ /* 0x001fc800078e0204 */
[----:B------:R-:W-:Y:S01]  /*0220*/  IMAD.WIDE R2, R17, 0x8, R4 ;  /* 0x0000000811027825 */ /* 0x000fe200078e0204 */
[----:B------:R-:W2:Y:S04]  /*0230*/  LDG.E.64 R8, desc[UR4][R6.64] ;  /* 0x0000000406087981 */ /* 0x000ea8000c1e1b00 */
[----:B------:R-:W3:Y:S04]  /*0240*/  LDG.E.64 R4, desc[UR4][R2.64] ;  /* 0x0000000402047981 */ /* 0x000ee8000c1e1b00 */
[----:B--2---:R-:W-:Y:S04]  /*0250*/  STG.E.64 desc[UR4][R2.64], R8 ;  /* 0x0000000802007986 */ /* 0x004fe8000c101b04 */
[----:B---3--:R-:W-:Y:S01]  /*0260*/  STG.E.64 desc[UR4][R6.64], R4 ;  /* 0x0000000406007986 */ /* 0x008fe2000c101b04 */
[----:B------:R-:W-:Y:S05]  /*0270*/  EXIT ;  /* 0x000000000000794d */ /* 0x000fea0003800000 */
.L_x_11:
        /* <DEDUP_REMOVED lines=16> */
.L_x_15:


//--------------------- .nv.shared.reserved.0     --------------------------
	.section	.nv.shared.reserved.0,"aw",@nobits
	.weak		__nv_reservedSMEM_offset_0_alias
	.size		__nv_reservedSMEM_offset_0_alias, 0, 64
	.other		__nv_reservedSMEM_offset_0_alias,@"STO_CUDA_RESERVED_SHARED STV_DEFAULT"
__nv_reservedSMEM_offset_0_alias:
	.zero		0
	.zero		64


//--------------------- .nv.constant0._Z8max_linePiPdS0_ii --------------------------
	.section	.nv.constant0._Z8max_linePiPdS0_ii,"a",@progbits
	.sectionflags	@""
	.align	4
.nv.constant0._Z8max_linePiPdS0_ii:
	.zero		928


//--------------------- .nv.constant0._Z7pivoteaPdiS_i --------------------------
	.section	.nv.constant0._Z7pivoteaPdiS_i,"a",@progbits
	.sectionflags	@""
	.align	4
.nv.constant0._Z7pivoteaPdiS_i:
	.zero		924


//--------------------- .nv.constant0._Z11troca_linhaPiPdiiS0_S0_ --------------------------
	.section	.nv.constant0._Z11troca_linhaPiPdiiS0_S0_,"a",@progbits
	.sectionflags	@""
	.align	4
.nv.constant0._Z11troca_linhaPiPdiiS0_S0_:
	.zero		936


//--------------------- SYMBOLS --------------------------

	.type		.nv.reservedSmem.offset0,@object
	.size		.nv.reservedSmem.offset0,0x4
